	.headerflags	@"EF_CUDA_TEXMODE_UNIFIED EF_CUDA_64BIT_ADDRESS EF_CUDA_ACCELERATORS EF_CUDA_SM90 EF_CUDA_VIRTUAL_SM(EF_CUDA_SM90)"
	.elftype	@"ET_EXEC"


//--------------------- .nv.info                  --------------------------
	.section	.nv.info,"",@"SHT_CUDA_INFO"
	.align	4


	//----- nvinfo : EIATTR_REGCOUNT
	.align		4
        /*0000*/ 	.byte	0x04, 0x2f
        /*0002*/ 	.short	(.L_3 - .L_2)
	.align		4
.L_2:
        /*0004*/ 	.word	index@(triton_poi_fused__native_batch_norm_legit_no_training_add_convolution_relu_16)
        /*0008*/ 	.word	0x00000020


	//----- nvinfo : EIATTR_MIN_STACK_SIZE
	.align		4
.L_3:
        /*000c*/ 	.byte	0x04, 0x12
        /*000e*/ 	.short	(.L_5 - .L_4)
	.align		4
.L_4:
        /*0010*/ 	.word	index@(triton_poi_fused__native_batch_norm_legit_no_training_add_convolution_relu_16)
        /*0014*/ 	.word	0x00000000


	//----- nvinfo : EIATTR_FRAME_SIZE
	.align		4
.L_5:
        /*0018*/ 	.byte	0x04, 0x11
        /*001a*/ 	.short	(.L_7 - .L_6)
	.align		4
.L_6:
        /*001c*/ 	.word	index@(triton_poi_fused__native_batch_norm_legit_no_training_add_convolution_relu_16)
        /*0020*/ 	.word	0x00000000


	//----- nvinfo : EIATTR_MIN_STACK_SIZE
	.align		4
.L_7:
        /*0024*/ 	.byte	0x04, 0x12
        /*0026*/ 	.short	(.L_9 - .L_8)
	.align		4
.L_8:
        /*0028*/ 	.word	index@(triton_poi_fused__native_batch_norm_legit_no_training_add_convolution_relu_16)
        /*002c*/ 	.word	0x00000000
.L_9:


//--------------------- .nv.info.triton_poi_fused__native_batch_norm_legit_no_training_add_convolution_relu_16 --------------------------
	.section	.nv.info.triton_poi_fused__native_batch_norm_legit_no_training_add_convolution_relu_16,"",@"SHT_CUDA_INFO"
	.sectionflags	@""
	.align	4


	//----- nvinfo : EIATTR_CUDA_API_VERSION
	.align		4
        /*0000*/ 	.byte	0x04, 0x37
        /*0002*/ 	.short	(.L_11 - .L_10)
.L_10:
        /*0004*/ 	.word	0x0000007c


	//----- nvinfo : EIATTR_KPARAM_INFO
	.align		4
.L_11:
        /*0008*/ 	.byte	0x04, 0x17
        /*000a*/ 	.short	(.L_13 - .L_12)
.L_12:
        /*000c*/ 	.word	0x00000000
        /*0010*/ 	.short	0x000d
        /*0012*/ 	.short	0x0068
        /*0014*/ 	.byte	0x00, 0xf0, 0x11, 0x00


	//----- nvinfo : EIATTR_KPARAM_INFO
	.align		4
.L_13:
        /*0018*/ 	.byte	0x04, 0x17
        /*001a*/ 	.short	(.L_15 - .L_14)
.L_14:
        /*001c*/ 	.word	0x00000000
        /*0020*/ 	.short	0x000c
        /*0022*/ 	.short	0x0060
        /*0024*/ 	.byte	0x00, 0xf4, 0x21, 0x00


	//----- nvinfo : EIATTR_KPARAM_INFO
	.align		4
.L_15:
        /*0028*/ 	.byte	0x04, 0x17
        /*002a*/ 	.short	(.L_17 - .L_16)
.L_16:
        /*002c*/ 	.word	0x00000000
        /*0030*/ 	.short	0x000b
        /*0032*/ 	.short	0x0058
        /*0034*/ 	.byte	0x00, 0xf4, 0x21, 0x00


	//----- nvinfo : EIATTR_KPARAM_INFO
	.align		4
.L_17:
        /*0038*/ 	.byte	0x04, 0x17
        /*003a*/ 	.short	(.L_19 - .L_18)
.L_18:
        /*003c*/ 	.word	0x00000000
        /*0040*/ 	.short	0x000a
        /*0042*/ 	.short	0x0050
        /*0044*/ 	.byte	0x00, 0xf4, 0x21, 0x00


	//----- nvinfo : EIATTR_KPARAM_INFO
	.align		4
.L_19:
        /*0048*/ 	.byte	0x04, 0x17
        /*004a*/ 	.short	(.L_21 - .L_20)
.L_20:
        /*004c*/ 	.word	0x00000000
        /*0050*/ 	.short	0x0009
        /*0052*/ 	.short	0x0048
        /*0054*/ 	.byte	0x00, 0xf4, 0x21, 0x00


	//----- nvinfo : EIATTR_KPARAM_INFO
	.align		4
.L_21:
        /*0058*/ 	.byte	0x04, 0x17
        /*005a*/ 	.short	(.L_23 - .L_22)
.L_22:
        /*005c*/ 	.word	0x00000000
        /*0060*/ 	.short	0x0008
        /*0062*/ 	.short	0x0040
        /*0064*/ 	.byte	0x00, 0xf4, 0x21, 0x00


	//----- nvinfo : EIATTR_KPARAM_INFO
	.align		4
.L_23:
        /*0068*/ 	.byte	0x04, 0x17
        /*006a*/ 	.short	(.L_25 - .L_24)
.L_24:
        /*006c*/ 	.word	0x00000000
        /*0070*/ 	.short	0x0007
        /*0072*/ 	.short	0x0038
        /*0074*/ 	.byte	0x00, 0xf4, 0x21, 0x00


	//----- nvinfo : EIATTR_KPARAM_INFO
	.align		4
.L_25:
        /*0078*/ 	.byte	0x04, 0x17
        /*007a*/ 	.short	(.L_27 - .L_26)
.L_26:
        /*007c*/ 	.word	0x00000000
        /*0080*/ 	.short	0x0006
        /*0082*/ 	.short	0x0030
        /*0084*/ 	.byte	0x00, 0xf4, 0x21, 0x00


	//----- nvinfo : EIATTR_KPARAM_INFO
	.align		4
.L_27:
        /*0088*/ 	.byte	0x04, 0x17
        /*008a*/ 	.short	(.L_29 - .L_28)
.L_28:
        /*008c*/ 	.word	0x00000000
        /*0090*/ 	.short	0x0005
        /*0092*/ 	.short	0x0028
        /*0094*/ 	.byte	0x00, 0xf4, 0x21, 0x00


	//----- nvinfo : EIATTR_KPARAM_INFO
	.align		4
.L_29:
        /*0098*/ 	.byte	0x04, 0x17
        /*009a*/ 	.short	(.L_31 - .L_30)
.L_30:
        /*009c*/ 	.word	0x00000000
        /*00a0*/ 	.short	0x0004
        /*00a2*/ 	.short	0x0020
        /*00a4*/ 	.byte	0x00, 0xf4, 0x21, 0x00


	//----- nvinfo : EIATTR_KPARAM_INFO
	.align		4
.L_31:
        /*00a8*/ 	.byte	0x04, 0x17
        /*00aa*/ 	.short	(.L_33 - .L_32)
.L_32:
        /*00ac*/ 	.word	0x00000000
        /*00b0*/ 	.short	0x0003
        /*00b2*/ 	.short	0x0018
        /*00b4*/ 	.byte	0x00, 0xf4, 0x21, 0x00


	//----- nvinfo : EIATTR_KPARAM_INFO
	.align		4
.L_33:
        /*00b8*/ 	.byte	0x04, 0x17
        /*00ba*/ 	.short	(.L_35 - .L_34)
.L_34:
        /*00bc*/ 	.word	0x00000000
        /*00c0*/ 	.short	0x0002
        /*00c2*/ 	.short	0x0010
        /*00c4*/ 	.byte	0x00, 0xf4, 0x21, 0x00


	//----- nvinfo : EIATTR_KPARAM_INFO
	.align		4
.L_35:
        /*00c8*/ 	.byte	0x04, 0x17
        /*00ca*/ 	.short	(.L_37 - .L_36)
.L_36:
        /*00cc*/ 	.word	0x00000000
        /*00d0*/ 	.short	0x0001
        /*00d2*/ 	.short	0x0008
        /*00d4*/ 	.byte	0x00, 0xf4, 0x21, 0x00


	//----- nvinfo : EIATTR_KPARAM_INFO
	.align		4
.L_37:
        /*00d8*/ 	.byte	0x04, 0x17
        /*00da*/ 	.short	(.L_39 - .L_38)
.L_38:
        /*00dc*/ 	.word	0x00000000
        /*00e0*/ 	.short	0x0000
        /*00e2*/ 	.short	0x0000
        /*00e4*/ 	.byte	0x00, 0xf4, 0x21, 0x00


	//----- nvinfo : EIATTR_SPARSE_MMA_MASK
	.align		4
.L_39:
        /*00e8*/ 	.byte	0x03, 0x50
        /*00ea*/ 	.short	0x0000


	//----- nvinfo : EIATTR_MAXREG_COUNT
	.align		4
        /*00ec*/ 	.byte	0x03, 0x1b
        /*00ee*/ 	.short	0x00ff


	//----- nvinfo : EIATTR_EXIT_INSTR_OFFSETS
	.align		4
        /*00f0*/ 	.byte	0x04, 0x1c
        /*00f2*/ 	.short	(.L_41 - .L_40)


	//   ....[0]....
.L_40:
        /*00f4*/ 	.word	0x00000540


	//----- nvinfo : EIATTR_REQNTID
	.align		4
.L_41:
        /*00f8*/ 	.byte	0x04, 0x10
        /*00fa*/ 	.short	(.L_43 - .L_42)
.L_42:
        /*00fc*/ 	.word	0x00000080
        /*0100*/ 	.word	0x00000001
        /*0104*/ 	.word	0x00000001


	//----- nvinfo : EIATTR_CBANK_PARAM_SIZE
	.align		4
.L_43:
        /*0108*/ 	.byte	0x03, 0x19
        /*010a*/ 	.short	0x006c


	//----- nvinfo : EIATTR_PARAM_CBANK
	.align		4
        /*010c*/ 	.byte	0x04, 0x0a
        /*010e*/ 	.short	(.L_45 - .L_44)
	.align		4
.L_44:
        /*0110*/ 	.word	index@(.nv.constant0.triton_poi_fused__native_batch_norm_legit_no_training_add_convolution_relu_16)
        /*0114*/ 	.short	0x0210
        /*0116*/ 	.short	0x006c


	//----- nvinfo : EIATTR_SW_WAR
	.align		4
.L_45:
        /*0118*/ 	.byte	0x04, 0x36
        /*011a*/ 	.short	(.L_47 - .L_46)
.L_46:
        /*011c*/ 	.word	0x00000008
.L_47:


//--------------------- .nv.callgraph             --------------------------
	.section	.nv.callgraph,"",@"SHT_CUDA_CALLGRAPH"
	.align	4
	.sectionentsize	8
	.align		4
        /*0000*/ 	.word	0x00000000
	.align		4
        /*0004*/ 	.word	0xffffffff
	.align		4
        /*0008*/ 	.word	0x00000000
	.align		4
        /*000c*/ 	.word	0xfffffffe
	.align		4
        /*0010*/ 	.word	0x00000000
	.align		4
        /*0014*/ 	.word	0xfffffffd
	.align		4
        /*0018*/ 	.word	0x00000000
	.align		4
        /*001c*/ 	.word	0xfffffffc


//--------------------- .nv.constant4             --------------------------
	.section	.nv.constant4,"a",@progbits
	.align	8
	.align		8
.nv.constant4:
        /*0000*/ 	.dword	_$_str
	.align		8
        /*0008*/ 	.dword	_$_str_$_2


//--------------------- .text.triton_poi_fused__native_batch_norm_legit_no_training_add_convolution_relu_16 --------------------------
	.section	.text.triton_poi_fused__native_batch_norm_legit_no_training_add_convolution_relu_16,"ax",@progbits
	.align	128
        .global         triton_poi_fused__native_batch_norm_legit_no_training_add_convolution_relu_16
        .type           triton_poi_fused__native_batch_norm_legit_no_training_add_convolution_relu_16,@function
        .size           triton_poi_fused__native_batch_norm_legit_no_training_add_convolution_relu_16,(.L_x_1 - triton_poi_fused__native_batch_norm_legit_no_training_add_convolution_relu_16)
        .other          triton_poi_fused__native_batch_norm_legit_no_training_add_convolution_relu_16,@"STO_CUDA_ENTRY STV_DEFAULT"
triton_poi_fused__native_batch_norm_legit_no_training_add_convolution_relu_16:
.text.triton_poi_fused__native_batch_norm_legit_no_training_add_convolution_relu_16:
[----:B------:R-:W-:Y:S01]  /*0000*/  LDC R1, c[0x0][0x28] ;  /* 0x00000a00ff017b82 */ /* 0x000fe20000000800 */
[----:B------:R-:W1:Y:S07]  /*0010*/  S2R R20, SR_TID.X ;  /* 0x0000000000147919 */ /* 0x000e6e0000002100 */
[----:B------:R-:W2:Y:S01]  /*0020*/  LDC.64 R6, c[0x0][0x240] ;  /* 0x00009000ff067b82 */ /* 0x000ea20000000a00 */
[----:B------:R-:W-:Y:S01]  /*0030*/  ULDC.64 UR4, c[0x0][0x208] ;  /* 0x0000820000047ab9 */ /* 0x000fe20000000a00 */
[----:B------:R-:W3:Y:S06]  /*0040*/  S2R R3, SR_CTAID.X ;  /* 0x0000000000037919 */ /* 0x000eec0000002500 */
[----:B------:R-:W4:Y:S08]  /*0050*/  LDC.64 R18, c[0x0][0x260] ;  /* 0x00009800ff127b82 */ /* 0x000f300000000a00 */
[----:B------:R-:W5:Y:S08]  /*0060*/  LDC.64 R28, c[0x0][0x228] ;  /* 0x00008a00ff1c7b82 */ /* 0x000f700000000a00 */
[----:B------:R-:W5:Y:S01]  /*0070*/  LDC.64 R26, c[0x0][0x230] ;  /* 0x00008c00ff1a7b82 */ /* 0x000f620000000a00 */
[----:B-1----:R-:W-:-:S07]  /*0080*/  LOP3.LUT R20, R20, 0x7f, RZ, 0xc0, !PT ;  /* 0x0000007f14147812 */ /* 0x002fce00078ec0ff */
[----:B------:R-:W1:Y:S01]  /*0090*/  LDC.64 R4, c[0x0][0x218] ;  /* 0x00008600ff047b82 */ /* 0x000e620000000a00 */
[----:B---3--:R-:W-:Y:S02]  /*00a0*/  SHF.R.S32.HI R0, RZ, 0x18, R3 ;  /* 0x00000018ff007819 */ /* 0x008fe40000011403 */
[----:B------:R-:W-:Y:S02]  /*00b0*/  LEA R20, R3, R20, 0x7 ;  /* 0x0000001403147211 */ /* 0x000fe400078e38ff */
[----:B------:R-:W-:-:S03]  /*00c0*/  SGXT R3, R0, 0x1 ;  /* 0x000000010003781a */ /* 0x000fc60000000200 */
[----:B------:R-:W3:Y:S01]  /*00d0*/  LDC.64 R14, c[0x0][0x238] ;  /* 0x00008e00ff0e7b82 */ /* 0x000ee20000000a00 */
[----:B------:R-:W-:-:S04]  /*00e0*/  LEA.HI R3, R3, R20, RZ, 0x6 ;  /* 0x0000001403037211 */ /* 0x000fc800078f30ff */
[----:B------:R-:W-:-:S03]  /*00f0*/  LOP3.LUT R3, R3, 0xffffffc0, RZ, 0xc0, !PT ;  /* 0xffffffc003037812 */ /* 0x000fc600078ec0ff */
[----:B------:R-:W1:Y:S01]  /*0100*/  LDC.64 R16, c[0x0][0x258] ;  /* 0x00009600ff107b82 */ /* 0x000e620000000a00 */
[----:B------:R-:W-:-:S05]  /*0110*/  IADD3 R25, R20, -R3, RZ ;  /* 0x8000000314197210 */ /* 0x000fca0007ffe0ff */
[C---:B--2---:R-:W-:Y:S02]  /*0120*/  IMAD.WIDE R6, R25.reuse, 0x4, R6 ;  /* 0x0000000419067825 */ /* 0x044fe400078e0206 */
[----:B------:R-:W2:Y:S02]  /*0130*/  LDC.64 R2, c[0x0][0x210] ;  /* 0x00008400ff027b82 */ /* 0x000ea40000000a00 */
[C---:B----4-:R-:W-:Y:S01]  /*0140*/  IMAD.WIDE R18, R25.reuse, 0x4, R18 ;  /* 0x0000000419127825 */ /* 0x050fe200078e0212 */
[----:B------:R4:W3:Y:S04]  /*0150*/  LDG.E.EL R0, desc[UR4][R6.64] ;  /* 0x0000000406007981 */ /* 0x0008e8000c2e1900 */
[----:B------:R-:W3:Y:S01]  /*0160*/  LDG.E.EL R23, desc[UR4][R18.64] ;  /* 0x0000000412177981 */ /* 0x000ee2000c2e1900 */
[----:B------:R-:W3:Y:S01]  /*0170*/  LDC.64 R12, c[0x0][0x248] ;  /* 0x00009200ff0c7b82 */ /* 0x000ee20000000a00 */
[----:B-----5:R-:W-:-:S04]  /*0180*/  IMAD.WIDE R28, R25, 0x4, R28 ;  /* 0x00000004191c7825 */ /* 0x020fc800078e021c */
[C---:B0-----:R-:W-:Y:S01]  /*0190*/  IMAD.WIDE R26, R25.reuse, 0x4, R26 ;  /* 0x00000004191a7825 */ /* 0x041fe200078e021a */
[----:B------:R-:W5:Y:S02]  /*01a0*/  LDG.E.EL R21, desc[UR4][R28.64] ;  /* 0x000000041c157981 */ /* 0x000f64000c2e1900 */
[----:B------:R-:W0:Y:S08]  /*01b0*/  LDC.64 R10, c[0x0][0x250] ;  /* 0x00009400ff0a7b82 */ /* 0x000e300000000a00 */
[----:B------:R-:W3:Y:S01]  /*01c0*/  LDC.64 R8, c[0x0][0x268] ;  /* 0x00009a00ff087b82 */ /* 0x000ee20000000a00 */
[C---:B--2---:R-:W-:Y:S01]  /*01d0*/  IMAD.WIDE R2, R20.reuse, 0x4, R2 ;  /* 0x0000000414027825 */ /* 0x044fe200078e0202 */
[----:B------:R-:W2:Y:S03]  /*01e0*/  LDG.E.EL R19, desc[UR4][R26.64] ;  /* 0x000000041a137981 */ /* 0x000ea6000c2e1900 */
[----:B-1----:R-:W-:Y:S01]  /*01f0*/  IMAD.WIDE R4, R20, 0x4, R4 ;  /* 0x0000000414047825 */ /* 0x002fe200078e0204 */
[----:B------:R-:W5:Y:S02]  /*0200*/  LDG.E R22, desc[UR4][R2.64] ;  /* 0x0000000402167981 */ /* 0x000f64000c1e1900 */
[----:B----4-:R-:W1:Y:S01]  /*0210*/  LDC.64 R6, c[0x0][0x270] ;  /* 0x00009c00ff067b82 */ /* 0x010e620000000a00 */
[C---:B---3--:R-:W-:Y:S01]  /*0220*/  IMAD.WIDE R14, R25.reuse, 0x4, R14 ;  /* 0x00000004190e7825 */ /* 0x048fe200078e020e */
[----:B------:R-:W2:Y:S03]  /*0230*/  LDG.E R18, desc[UR4][R4.64] ;  /* 0x0000000404127981 */ /* 0x000ea6000c1e1900 */
[----:B------:R-:W-:-:S02]  /*0240*/  IMAD.WIDE R16, R25, 0x4, R16 ;  /* 0x0000000419107825 */ /* 0x000fc400078e0210 */
[----:B------:R-:W3:Y:S02]  /*0250*/  LDG.E.EL R14, desc[UR4][R14.64] ;  /* 0x000000040e0e7981 */ /* 0x000ee4000c2e1900 */
[C---:B------:R-:W-:Y:S02]  /*0260*/  IMAD.WIDE R12, R25.reuse, 0x4, R12 ;  /* 0x00000004190c7825 */ /* 0x040fe400078e020c */
[----:B------:R-:W4:Y:S02]  /*0270*/  LDG.E.EL R16, desc[UR4][R16.64] ;  /* 0x0000000410107981 */ /* 0x000f24000c2e1900 */
[C---:B0-----:R-:W-:Y:S02]  /*0280*/  IMAD.WIDE R10, R25.reuse, 0x4, R10 ;  /* 0x00000004190a7825 */ /* 0x041fe400078e020a */
[----:B------:R-:W4:Y:S02]  /*0290*/  LDG.E.EL R12, desc[UR4][R12.64] ;  /* 0x000000040c0c7981 */ /* 0x000f24000c2e1900 */
[----:B------:R-:W-:-:S02]  /*02a0*/  IMAD.WIDE R8, R25, 0x4, R8 ;  /* 0x0000000419087825 */ /* 0x000fc400078e0208 */
[----:B------:R0:W4:Y:S04]  /*02b0*/  LDG.E.EL R11, desc[UR4][R10.64] ;  /* 0x000000040a0b7981 */ /* 0x000128000c2e1900 */
[----:B------:R-:W4:Y:S01]  /*02c0*/  LDG.E.EL R8, desc[UR4][R8.64] ;  /* 0x0000000408087981 */ /* 0x000f22000c2e1900 */
[----:B-1----:R-:W-:-:S05]  /*02d0*/  IMAD.WIDE R6, R25, 0x4, R6 ;  /* 0x0000000419067825 */ /* 0x002fca00078e0206 */
[----:B------:R1:W4:Y:S01]  /*02e0*/  LDG.E.EL R25, desc[UR4][R6.64] ;  /* 0x0000000406197981 */ /* 0x000322000c2e1900 */
[----:B0-----:R-:W-:Y:S01]  /*02f0*/  HFMA2.MMA R10, -RZ, RZ, 1.625, 0 ;  /* 0x3e800000ff0a7435 */ /* 0x001fe200000001ff */
[----:B-1----:R-:W0:Y:S02]  /*0300*/  LDC.64 R6, c[0x0][0x220] ;  /* 0x00008800ff067b82 */ /* 0x002e240000000a00 */
[----:B0-----:R-:W-:-:S04]  /*0310*/  IMAD.WIDE R6, R20, 0x4, R6 ;  /* 0x0000000414067825 */ /* 0x001fc800078e0206 */
[----:B------:R-:W-:Y:S01]  /*0320*/  FADD R0, R0, 9.9999997473787516356e-06 ;  /* 0x3727c5ac00007421 */ /* 0x000fe20000000000 */
[----:B------:R-:W-:-:S03]  /*0330*/  FADD R23, R23, 9.9999997473787516356e-06 ;  /* 0x3727c5ac17177421 */ /* 0x000fc60000000000 */
[----:B------:R-:W0:Y:S08]  /*0340*/  MUFU.SQRT R15, R0 ;  /* 0x00000000000f7308 */ /* 0x000e300000002000 */
[----:B------:R-:W1:Y:S01]  /*0350*/  MUFU.SQRT R17, R23 ;  /* 0x0000001700117308 */ /* 0x000e620000002000 */
[C---:B0-----:R-:W-:Y:S02]  /*0360*/  FSETP.GT.AND P0, PT, R15.reuse, 8.50705917302346158658e+37, PT ;  /* 0x7e8000000f00780b */ /* 0x041fe40003f04000 */
[----:B------:R-:W-:-:S02]  /*0370*/  FSETP.GEU.AND P2, PT, R15, 1.175494350822287508e-38, PT ;  /* 0x008000000f00780b */ /* 0x000fc40003f4e000 */
[C---:B-1----:R-:W-:Y:S02]  /*0380*/  FSETP.GT.AND P1, PT, R17.reuse, 8.50705917302346158658e+37, PT ;  /* 0x7e8000001100780b */ /* 0x042fe40003f24000 */
[----:B------:R-:W-:-:S07]  /*0390*/  FSETP.GEU.AND P3, PT, R17, 1.175494350822287508e-38, PT ;  /* 0x008000001100780b */ /* 0x000fce0003f6e000 */
[----:B------:R-:W-:-:S04]  /*03a0*/  @P0 FMUL R15, R15, 0.25 ;  /* 0x3e8000000f0f0820 */ /* 0x000fc80000400000 */
[----:B------:R-:W-:Y:S01]  /*03b0*/  @!P2 FMUL R15, R15, 16777216 ;  /* 0x4b8000000f0fa820 */ /* 0x000fe20000400000 */
[----:B------:R-:W-:-:S04]  /*03c0*/  @P1 FMUL R17, R17, 0.25 ;  /* 0x3e80000011111820 */ /* 0x000fc80000400000 */
[----:B------:R-:W-:Y:S01]  /*03d0*/  @!P3 FMUL R17, R17, 16777216 ;  /* 0x4b8000001111b820 */ /* 0x000fe20000400000 */
[----:B------:R-:W0:Y:S01]  /*03e0*/  MUFU.RCP R15, R15 ;  /* 0x0000000f000f7308 */ /* 0x000e220000001000 */
[----:B------:R-:W-:-:S07]  /*03f0*/  FSEL R0, R10, 1, P0 ;  /* 0x3f8000000a007808 */ /* 0x000fce0000000000 */
[----:B------:R-:W1:Y:S01]  /*0400*/  MUFU.RCP R17, R17 ;  /* 0x0000001100117308 */ /* 0x000e620000001000 */
[----:B------:R-:W-:Y:S01]  /*0410*/  FSEL R10, R10, 1, P1 ;  /* 0x3f8000000a0a7808 */ /* 0x000fe20000800000 */
[----:B------:R-:W-:Y:S01]  /*0420*/  @!P2 FMUL R0, R0, 16777216 ;  /* 0x4b8000000000a820 */ /* 0x000fe20000400000 */
[----:B-----5:R-:W-:Y:S01]  /*0430*/  FADD R21, R22, R21 ;  /* 0x0000001516157221 */ /* 0x020fe20000000000 */
[----:B--2---:R-:W-:Y:S02]  /*0440*/  FADD R19, R18, R19 ;  /* 0x0000001312137221 */ /* 0x004fe40000000000 */
[----:B------:R-:W-:Y:S01]  /*0450*/  @!P3 FMUL R10, R10, 16777216 ;  /* 0x4b8000000a0ab820 */ /* 0x000fe20000400000 */
[----:B0-----:R-:W-:Y:S01]  /*0460*/  FMUL R15, R15, R0 ;  /* 0x000000000f0f7220 */ /* 0x001fe20000400000 */
[----:B---3--:R-:W-:Y:S01]  /*0470*/  FADD R14, -R14, R21 ;  /* 0x000000150e0e7221 */ /* 0x008fe20000000100 */
[----:B----4-:R-:W-:Y:S01]  /*0480*/  FADD R9, -R16, R19 ;  /* 0x0000001310097221 */ /* 0x010fe20000000100 */
[----:B-1----:R-:W-:-:S02]  /*0490*/  FMUL R10, R17, R10 ;  /* 0x0000000a110a7220 */ /* 0x002fc40000400000 */
[----:B------:R-:W-:Y:S02]  /*04a0*/  FMUL R14, R15, R14 ;  /* 0x0000000e0f0e7220 */ /* 0x000fe40000400000 */
[----:B------:R-:W-:Y:S02]  /*04b0*/  FMUL R9, R10, R9 ;  /* 0x000000090a097220 */ /* 0x000fe40000400000 */
[----:B------:R-:W-:Y:S02]  /*04c0*/  FFMA R11, R12, R14, R11 ;  /* 0x0000000e0c0b7223 */ /* 0x000fe4000000000b */
[----:B------:R-:W-:-:S04]  /*04d0*/  FFMA R8, R8, R9, R25 ;  /* 0x0000000908087223 */ /* 0x000fc80000000019 */
[C---:B------:R-:W-:Y:S01]  /*04e0*/  FADD R0, R11.reuse, R8 ;  /* 0x000000080b007221 */ /* 0x040fe20000000000 */
[----:B------:R-:W-:Y:S01]  /*04f0*/  FSETP.GEU.AND P0, PT, R11, -R8, PT ;  /* 0x800000080b00720b */ /* 0x000fe20003f0e000 */
[----:B------:R-:W-:Y:S03]  /*0500*/  STG.E desc[UR4][R2.64], R21 ;  /* 0x0000001502007986 */ /* 0x000fe6000c101904 */
[----:B------:R-:W-:Y:S01]  /*0510*/  FSEL R9, R0, RZ, P0 ;  /* 0x000000ff00097208 */ /* 0x000fe20000000000 */
[----:B------:R-:W-:Y:S04]  /*0520*/  STG.E desc[UR4][R4.64], R19 ;  /* 0x0000001304007986 */ /* 0x000fe8000c101904 */
[----:B------:R-:W-:Y:S01]  /*0530*/  STG.E desc[UR4][R6.64], R9 ;  /* 0x0000000906007986 */ /* 0x000fe2000c101904 */
[----:B------:R-:W-:Y:S05]  /*0540*/  EXIT ;  /* 0x000000000000794d */ /* 0x000fea0003800000 */
.L_x_0:
[----:B------:R-:W-:-:S00]  /*0550*/  BRA `(.L_x_0) ;  /* 0xfffffffc00fc7947 */ /* 0x000fc0000383ffff */
[----:B------:R-:W-:-:S00]  /*0560*/  NOP ;  /* 0x0000000000007918 */ /* 0x000fc00000000000 */
        /* <DEDUP_REMOVED lines=9> */
.L_x_1:


//--------------------- .nv.global.init           --------------------------
	.section	.nv.global.init,"aw",@progbits
.nv.global.init:
	.type		_$_str,@object
	.size		_$_str,(_$_str_$_2 - _$_str)
_$_str:
        /*0000*/ 	.byte	0x5f, 0x5f, 0x43, 0x55, 0x44, 0x41, 0x5f, 0x46, 0x54, 0x5a, 0x00
	.type		_$_str_$_2,@object
	.size		_$_str_$_2,(.L_1 - _$_str_$_2)
_$_str_$_2:
        /*000b*/ 	.byte	0x5f, 0x5f, 0x43, 0x55, 0x44, 0x41, 0x5f, 0x50, 0x52, 0x45, 0x43, 0x5f, 0x53, 0x51, 0x52, 0x54
        /*001b*/ 	.byte	0x00
.L_1:


//--------------------- .nv.constant0.triton_poi_fused__native_batch_norm_legit_no_training_add_convolution_relu_16 --------------------------
	.section	.nv.constant0.triton_poi_fused__native_batch_norm_legit_no_training_add_convolution_relu_16,"a",@progbits
	.sectionflags	@""
	.align	4
.nv.constant0.triton_poi_fused__native_batch_norm_legit_no_training_add_convolution_relu_16:
	.zero		636
